//
// Generated by NVIDIA NVVM Compiler
//
// Compiler Build ID: CL-36424714
// Cuda compilation tools, release 13.0, V13.0.88
// Based on NVVM 20.0.0
//

.version 9.0
.target sm_100
.address_size 64

	// .globl	_Z6kernelv
.extern .func  (.param .b32 func_retval0) vprintf
(
	.param .b64 vprintf_param_0,
	.param .b64 vprintf_param_1
)
;
.global .align 1 .b8 $str[24] = {98, 73, 100, 61, 37, 100, 44, 116, 73, 100, 61, 37, 100, 44, 103, 73, 100, 61, 37, 100, 194, 165, 110};

.visible .entry _Z6kernelv()
{
	.local .align 8 .b8 	__local_depot0[16];
	.reg .b64 	%SP;
	.reg .b64 	%SPL;
	.reg .b32 	%r<7>;
	.reg .b64 	%rd<5>;

	mov.u64 	%SPL, __local_depot0;
	cvta.local.u64 	%SP, %SPL;
	add.u64 	%rd1, %SP, 0;
	add.u64 	%rd2, %SPL, 0;
	mov.u32 	%r1, %ctaid.x;
	mov.u32 	%r2, %ntid.x;
	mov.u32 	%r3, %tid.x;
	mad.lo.s32 	%r4, %r1, %r2, %r3;
	st.local.v2.u32 	[%rd2], {%r1, %r3};
	st.local.u32 	[%rd2+8], %r4;
	mov.u64 	%rd3, $str;
	cvta.global.u64 	%rd4, %rd3;
	{ // callseq 0, 0
	.param .b64 param0;
	st.param.b64 	[param0], %rd4;
	.param .b64 param1;
	st.param.b64 	[param1], %rd1;
	.param .b32 retval0;
	call.uni (retval0), 
	vprintf, 
	(
	param0, 
	param1
	);
	ld.param.b32 	%r5, [retval0];
	} // callseq 0
	ret;

}


// ===== COMPILED SASS (sm_100) =====

	.target	sm_100

	.elftype	@"ET_EXEC"


//--------------------- .note.nv.tkinfo           --------------------------
	.section	.note.nv.tkinfo,"",@"SHT_NOTE"
	.sectionflags	@"SHF_NOTE_NV_TKINFO"
	.tkinfo
        /*0018*/ 	.word	0x00000002
        /*0030*/ 	.string	""
        /*0030*/ 	.string	"ptxas"
        /*0030*/ 	.string	"Cuda compilation tools, release 13.0, V13.0.88"
        /*0030*/ 	.string	"Build cuda_13.0.r13.0/compiler.36424714_0"
        /*0030*/ 	.string	"-arch sm_100 -m 64 "



//--------------------- .note.nv.cuinfo           --------------------------
	.section	.note.nv.cuinfo,"",@"SHT_NOTE"
	.sectionflags	@"SHF_NOTE_NV_CUINFO"
        /*0018*/ 	.short	0x0002
        /*001a*/ 	.short	0x0064
        /*001c*/ 	.short	0x0082
	.zero		2


//--------------------- .nv.info                  --------------------------
	.section	.nv.info,"",@"SHT_CUDA_INFO"
	.align	4


	//----- nvinfo : EIATTR_REGCOUNT
	.align		4
        /*0000*/ 	.byte	0x04, 0x2f
        /*0002*/ 	.short	(.L_2 - .L_1)
	.align		4
.L_1:
        /*0004*/ 	.word	index@(_Z6kernelv)
        /*0008*/ 	.word	0x00000018


	//----- nvinfo : EIATTR_FRAME_SIZE
	.align		4
.L_2:
        /*000c*/ 	.byte	0x04, 0x11
        /*000e*/ 	.short	(.L_4 - .L_3)
	.align		4
.L_3:
        /*0010*/ 	.word	index@(_Z6kernelv)
        /*0014*/ 	.word	0x00000010


	//----- nvinfo : EIATTR_MIN_STACK_SIZE
	.align		4
.L_4:
        /*0018*/ 	.byte	0x04, 0x12
        /*001a*/ 	.short	(.L_6 - .L_5)
	.align		4
.L_5:
        /*001c*/ 	.word	index@(_Z6kernelv)
        /*0020*/ 	.word	0x00000010
.L_6:


//--------------------- .nv.compat                --------------------------
	.section	.nv.compat,"",@"SHT_CUDA_COMPAT_INFO"
	.align	4
        /*0000*/ 	.byte	0x02, 0x09, 0x00, 0x00, 0x02, 0x02, 0x01, 0x00, 0x02, 0x05, 0x05, 0x00, 0x03, 0x07, 0x01, 0x01
        /*0010*/ 	.byte	0x02, 0x03, 0x00, 0x00, 0x02, 0x06, 0x01, 0x00, 0x04, 0x0b, 0x08, 0x00, 0x09, 0x00, 0x00, 0x00
        /*0020*/ 	.byte	0x00, 0x00, 0x00, 0x00


//--------------------- .nv.info._Z6kernelv       --------------------------
	.section	.nv.info._Z6kernelv,"",@"SHT_CUDA_INFO"
	.sectionflags	@""
	.align	4


	//----- nvinfo : EIATTR_CUDA_API_VERSION
	.align		4
        /*0000*/ 	.byte	0x04, 0x37
        /*0002*/ 	.short	(.L_8 - .L_7)
.L_7:
        /*0004*/ 	.word	0x00000082


	//----- nvinfo : EIATTR_SPARSE_MMA_MASK
	.align		4
.L_8:
        /*0008*/ 	.byte	0x03, 0x50
        /*000a*/ 	.short	0x0000


	//----- nvinfo : EIATTR_MAXREG_COUNT
	.align		4
        /*000c*/ 	.byte	0x03, 0x1b
        /*000e*/ 	.short	0x00ff


	//----- nvinfo : EIATTR_EXTERNS
	.align		4
        /*0010*/ 	.byte	0x04, 0x0f
        /*0012*/ 	.short	(.L_10 - .L_9)


	//   ....[0]....
	.align		4
.L_9:
        /*0014*/ 	.word	index@(vprintf)


	//----- nvinfo : EIATTR_MERCURY_ISA_VERSION
	.align		4
.L_10:
        /*0018*/ 	.byte	0x03, 0x5f
        /*001a*/ 	.short	0x0101


	//----- nvinfo : EIATTR_VRC_CTA_INIT_COUNT
	.align		4
        /*001c*/ 	.byte	0x02, 0x4a
	.zero		1
	.zero		1


	//----- nvinfo : EIATTR_SYSCALL_OFFSETS
	.align		4
        /*0020*/ 	.byte	0x04, 0x46
        /*0022*/ 	.short	(.L_12 - .L_11)


	//   ....[0]....
.L_11:
        /*0024*/ 	.word	0x00000120


	//----- nvinfo : EIATTR_EXIT_INSTR_OFFSETS
	.align		4
.L_12:
        /*0028*/ 	.byte	0x04, 0x1c
        /*002a*/ 	.short	(.L_14 - .L_13)


	//   ....[0]....
.L_13:
        /*002c*/ 	.word	0x00000130


	//----- nvinfo : EIATTR_SW_WAR
	.align		4
.L_14:
        /*0030*/ 	.byte	0x04, 0x36
        /*0032*/ 	.short	(.L_16 - .L_15)
.L_15:
        /*0034*/ 	.word	0x00000008
.L_16:


//--------------------- .nv.callgraph             --------------------------
	.section	.nv.callgraph,"",@"SHT_CUDA_CALLGRAPH"
	.align	4
	.sectionentsize	8
	.align		4
        /*0000*/ 	.word	0x00000000
	.align		4
        /*0004*/ 	.word	0xffffffff
	.align		4
        /*0008*/ 	.word	index@(_Z6kernelv)
	.align		4
        /*000c*/ 	.word	index@(vprintf)
	.align		4
        /*0010*/ 	.word	0x00000000
	.align		4
        /*0014*/ 	.word	0xfffffffe
	.align		4
        /*0018*/ 	.word	0x00000000
	.align		4
        /*001c*/ 	.word	0xfffffffd
	.align		4
        /*0020*/ 	.word	0x00000000
	.align		4
        /*0024*/ 	.word	0xfffffffc


//--------------------- .nv.constant4             --------------------------
	.section	.nv.constant4,"a",@progbits
	.align	8
	.align		8
.nv.constant4:
        /*0000*/ 	.dword	vprintf
	.align		8
        /*0008*/ 	.dword	$str


//--------------------- .text._Z6kernelv          --------------------------
	.section	.text._Z6kernelv,"ax",@progbits
	.align	128
        .global         _Z6kernelv
        .type           _Z6kernelv,@function
        .size           _Z6kernelv,(.L_x_2 - _Z6kernelv)
        .other          _Z6kernelv,@"STO_CUDA_ENTRY STV_DEFAULT"
_Z6kernelv:
.text._Z6kernelv:
[----:B------:R-:W0:Y:S01]  /*0000*/  LDC R1, c[0x0][0x37c] ;  /* 0x0000df00ff017b82 */ /* 0x000e220000000800 */
[----:B------:R-:W1:Y:S01]  /*0010*/  S2R R8, SR_CTAID.X ;  /* 0x0000000000087919 */ /* 0x000e620000002500 */
[----:B------:R-:W2:Y:S01]  /*0020*/  LDCU UR5, c[0x0][0x2fc] ;  /* 0x00005f80ff0577ac */ /* 0x000ea20008000800 */
[----:B------:R-:W-:Y:S01]  /*0030*/  MOV R2, 0x0 ;  /* 0x0000000000027802 */ /* 0x000fe20000000f00 */
[----:B0-----:R-:W-:Y:S01]  /*0040*/  VIADD R1, R1, 0xfffffff0 ;  /* 0xfffffff001017836 */ /* 0x001fe20000000000 */
[----:B------:R-:W1:Y:S01]  /*0050*/  S2R R9, SR_TID.X ;  /* 0x0000000000097919 */ /* 0x000e620000002100 */
[----:B------:R-:W1:Y:S03]  /*0060*/  LDCU UR6, c[0x0][0x360] ;  /* 0x00006c00ff0677ac */ /* 0x000e660008000800 */
[----:B------:R-:W0:Y:S01]  /*0070*/  LDC.64 R2, c[0x4][R2] ;  /* 0x0100000002027b82 */ /* 0x000e220000000a00 */
[----:B------:R-:W3:Y:S02]  /*0080*/  LDCU UR4, c[0x0][0x2f8] ;  /* 0x00005f00ff0477ac */ /* 0x000ee40008000800 */
[----:B---3--:R-:W-:-:S05]  /*0090*/  IADD3 R6, P0, PT, R1, UR4, RZ ;  /* 0x0000000401067c10 */ /* 0x008fca000ff1e0ff */
[----:B--2---:R-:W-:Y:S02]  /*00a0*/  IMAD.X R7, RZ, RZ, UR5, P0 ;  /* 0x00000005ff077e24 */ /* 0x004fe400080e06ff */
[----:B-1----:R-:W-:Y:S01]  /*00b0*/  IMAD R0, R8, UR6, R9 ;  /* 0x0000000608007c24 */ /* 0x002fe2000f8e0209 */
[----:B------:R1:W-:Y:S01]  /*00c0*/  STL.64 [R1], R8 ;  /* 0x0000000801007387 */ /* 0x0003e20000100a00 */
[----:B------:R-:W2:Y:S03]  /*00d0*/  LDCU.64 UR6, c[0x4][0x8] ;  /* 0x01000100ff0677ac */ /* 0x000ea60008000a00 */
[----:B------:R1:W-:Y:S01]  /*00e0*/  STL [R1+0x8], R0 ;  /* 0x0000080001007387 */ /* 0x0003e20000100800 */
[----:B--2---:R-:W-:Y:S01]  /*00f0*/  IMAD.U32 R4, RZ, RZ, UR6 ;  /* 0x00000006ff047e24 */ /* 0x004fe2000f8e00ff */
[----:B01----:R-:W-:-:S07]  /*0100*/  MOV R5, UR7 ;  /* 0x0000000700057c02 */ /* 0x003fce0008000f00 */
[----:B------:R-:W-:-:S07]  /*0110*/  LEPC R20, `(.L_x_0) ;  /* 0x000000001014794e */ /* 0x000fce0000000000 */
[----:B------:R-:W-:Y:S05]  /*0120*/  CALL.ABS.NOINC R2 ;  /* 0x0000000002007343 */ /* 0x000fea0003c00000 */
.L_x_0:
[----:B------:R-:W-:Y:S05]  /*0130*/  EXIT ;  /* 0x000000000000794d */ /* 0x000fea0003800000 */
.L_x_1:
[----:B------:R-:W-:-:S00]  /*0140*/  BRA `(.L_x_1) ;  /* 0xfffffffc00fc7947 */ /* 0x000fc0000383ffff */
[----:B------:R-:W-:-:S00]  /*0150*/  NOP ;  /* 0x0000000000007918 */ /* 0x000fc00000000000 */
        /* <DEDUP_REMOVED lines=10> */
.L_x_2:


//--------------------- .nv.global.init           --------------------------
	.section	.nv.global.init,"aw",@progbits
.nv.global.init:
	.type		$str,@object
	.size		$str,(.L_0 - $str)
$str:
        /*0000*/ 	.byte	0x62, 0x49, 0x64, 0x3d, 0x25, 0x64, 0x2c, 0x74, 0x49, 0x64, 0x3d, 0x25, 0x64, 0x2c, 0x67, 0x49
        /*0010*/ 	.byte	0x64, 0x3d, 0x25, 0x64, 0xc2, 0xa5, 0x6e, 0x00
.L_0:


//--------------------- .nv.shared.reserved.0     --------------------------
	.section	.nv.shared.reserved.0,"aw",@nobits
	.weak		__nv_reservedSMEM_offset_0_alias
	.size		__nv_reservedSMEM_offset_0_alias, 0, 64
	.other		__nv_reservedSMEM_offset_0_alias,@"STO_CUDA_RESERVED_SHARED STV_DEFAULT"
__nv_reservedSMEM_offset_0_alias:
	.zero		0
	.zero		64


//--------------------- .nv.constant0._Z6kernelv  --------------------------
	.section	.nv.constant0._Z6kernelv,"a",@progbits
	.sectionflags	@""
	.align	4
.nv.constant0._Z6kernelv:
	.zero		896


//--------------------- SYMBOLS --------------------------

	.type		.nv.reservedSmem.offset0,@object
	.size		.nv.reservedSmem.offset0,0x4
	.type		vprintf,@function
